//
// Generated by NVIDIA NVVM Compiler
//
// Compiler Build ID: CL-36424714
// Cuda compilation tools, release 13.0, V13.0.88
// Based on NVVM 20.0.0
//

.version 9.0
.target sm_100
.address_size 64

	// .globl	_Z9matrixMulPKfS0_Pf

.visible .entry _Z9matrixMulPKfS0_Pf(
	.param .u64 .ptr .align 1 _Z9matrixMulPKfS0_Pf_param_0,
	.param .u64 .ptr .align 1 _Z9matrixMulPKfS0_Pf_param_1,
	.param .u64 .ptr .align 1 _Z9matrixMulPKfS0_Pf_param_2
)
{
	.reg .pred 	%p<4>;
	.reg .b32 	%r<12>;
	.reg .b32 	%f<17>;
	.reg .b64 	%rd<13>;
	.reg .b64 	%fd<11>;

	ld.param.u64 	%rd1, [_Z9matrixMulPKfS0_Pf_param_0];
	ld.param.u64 	%rd2, [_Z9matrixMulPKfS0_Pf_param_1];
	ld.param.u64 	%rd3, [_Z9matrixMulPKfS0_Pf_param_2];
	mov.u32 	%r3, %ntid.x;
	mov.u32 	%r4, %ctaid.x;
	mov.u32 	%r5, %tid.x;
	mad.lo.s32 	%r1, %r3, %r4, %r5;
	mov.u32 	%r6, %ntid.y;
	mov.u32 	%r7, %ctaid.y;
	mov.u32 	%r8, %tid.y;
	mad.lo.s32 	%r9, %r6, %r7, %r8;
	setp.gt.s32 	%p1, %r1, 4;
	setp.gt.u32 	%p2, %r9, 4;
	or.pred  	%p3, %p1, %p2;
	@%p3 bra 	$L__BB0_2;
	cvta.to.global.u64 	%rd4, %rd3;
	cvta.to.global.u64 	%rd5, %rd1;
	cvta.to.global.u64 	%rd6, %rd2;
	mul.lo.s32 	%r10, %r9, 5;
	add.s32 	%r11, %r10, %r1;
	mul.wide.u32 	%rd7, %r10, 4;
	add.s64 	%rd8, %rd5, %rd7;
	ld.global.f32 	%f1, [%rd8];
	mul.wide.s32 	%rd9, %r1, 4;
	add.s64 	%rd10, %rd6, %rd9;
	ld.global.f32 	%f2, [%rd10];
	mul.f32 	%f3, %f1, %f2;
	cvt.f64.f32 	%fd1, %f3;
	add.f64 	%fd2, %fd1, 0d0000000000000000;
	ld.global.f32 	%f4, [%rd8+4];
	ld.global.f32 	%f5, [%rd10+20];
	mul.f32 	%f6, %f4, %f5;
	cvt.f64.f32 	%fd3, %f6;
	add.f64 	%fd4, %fd2, %fd3;
	ld.global.f32 	%f7, [%rd8+8];
	ld.global.f32 	%f8, [%rd10+40];
	mul.f32 	%f9, %f7, %f8;
	cvt.f64.f32 	%fd5, %f9;
	add.f64 	%fd6, %fd4, %fd5;
	ld.global.f32 	%f10, [%rd8+12];
	ld.global.f32 	%f11, [%rd10+60];
	mul.f32 	%f12, %f10, %f11;
	cvt.f64.f32 	%fd7, %f12;
	add.f64 	%fd8, %fd6, %fd7;
	ld.global.f32 	%f13, [%rd8+16];
	ld.global.f32 	%f14, [%rd10+80];
	mul.f32 	%f15, %f13, %f14;
	cvt.f64.f32 	%fd9, %f15;
	add.f64 	%fd10, %fd8, %fd9;
	cvt.rn.f32.f64 	%f16, %fd10;
	mul.wide.s32 	%rd11, %r11, 4;
	add.s64 	%rd12, %rd4, %rd11;
	st.global.f32 	[%rd12], %f16;
$L__BB0_2:
	ret;

}
	// .globl	_Z12matrixMulColPKfS0_Pf
.visible .entry _Z12matrixMulColPKfS0_Pf(
	.param .u64 .ptr .align 1 _Z12matrixMulColPKfS0_Pf_param_0,
	.param .u64 .ptr .align 1 _Z12matrixMulColPKfS0_Pf_param_1,
	.param .u64 .ptr .align 1 _Z12matrixMulColPKfS0_Pf_param_2
)
{
	.reg .pred 	%p<2>;
	.reg .b32 	%r<5>;
	.reg .b32 	%f<81>;
	.reg .b64 	%rd<10>;
	.reg .b64 	%fd<51>;

	ld.param.u64 	%rd1, [_Z12matrixMulColPKfS0_Pf_param_0];
	ld.param.u64 	%rd2, [_Z12matrixMulColPKfS0_Pf_param_1];
	ld.param.u64 	%rd3, [_Z12matrixMulColPKfS0_Pf_param_2];
	mov.u32 	%r2, %ntid.x;
	mov.u32 	%r3, %ctaid.x;
	mov.u32 	%r4, %tid.x;
	mad.lo.s32 	%r1, %r2, %r3, %r4;
	setp.gt.s32 	%p1, %r1, 4;
	@%p1 bra 	$L__BB1_2;
	cvta.to.global.u64 	%rd4, %rd3;
	cvta.to.global.u64 	%rd5, %rd1;
	cvta.to.global.u64 	%rd6, %rd2;
	ld.global.f32 	%f1, [%rd5];
	mul.wide.s32 	%rd7, %r1, 4;
	add.s64 	%rd8, %rd6, %rd7;
	ld.global.f32 	%f2, [%rd8];
	mul.f32 	%f3, %f1, %f2;
	cvt.f64.f32 	%fd1, %f3;
	add.f64 	%fd2, %fd1, 0d0000000000000000;
	ld.global.f32 	%f4, [%rd5+4];
	ld.global.f32 	%f5, [%rd8+20];
	mul.f32 	%f6, %f4, %f5;
	cvt.f64.f32 	%fd3, %f6;
	add.f64 	%fd4, %fd2, %fd3;
	ld.global.f32 	%f7, [%rd5+8];
	ld.global.f32 	%f8, [%rd8+40];
	mul.f32 	%f9, %f7, %f8;
	cvt.f64.f32 	%fd5, %f9;
	add.f64 	%fd6, %fd4, %fd5;
	ld.global.f32 	%f10, [%rd5+12];
	ld.global.f32 	%f11, [%rd8+60];
	mul.f32 	%f12, %f10, %f11;
	cvt.f64.f32 	%fd7, %f12;
	add.f64 	%fd8, %fd6, %fd7;
	ld.global.f32 	%f13, [%rd5+16];
	ld.global.f32 	%f14, [%rd8+80];
	mul.f32 	%f15, %f13, %f14;
	cvt.f64.f32 	%fd9, %f15;
	add.f64 	%fd10, %fd8, %fd9;
	cvt.rn.f32.f64 	%f16, %fd10;
	add.s64 	%rd9, %rd4, %rd7;
	st.global.f32 	[%rd9], %f16;
	ld.global.f32 	%f17, [%rd5+20];
	ld.global.f32 	%f18, [%rd8];
	mul.f32 	%f19, %f17, %f18;
	cvt.f64.f32 	%fd11, %f19;
	add.f64 	%fd12, %fd11, 0d0000000000000000;
	ld.global.f32 	%f20, [%rd5+24];
	ld.global.f32 	%f21, [%rd8+20];
	mul.f32 	%f22, %f20, %f21;
	cvt.f64.f32 	%fd13, %f22;
	add.f64 	%fd14, %fd12, %fd13;
	ld.global.f32 	%f23, [%rd5+28];
	ld.global.f32 	%f24, [%rd8+40];
	mul.f32 	%f25, %f23, %f24;
	cvt.f64.f32 	%fd15, %f25;
	add.f64 	%fd16, %fd14, %fd15;
	ld.global.f32 	%f26, [%rd5+32];
	ld.global.f32 	%f27, [%rd8+60];
	mul.f32 	%f28, %f26, %f27;
	cvt.f64.f32 	%fd17, %f28;
	add.f64 	%fd18, %fd16, %fd17;
	ld.global.f32 	%f29, [%rd5+36];
	ld.global.f32 	%f30, [%rd8+80];
	mul.f32 	%f31, %f29, %f30;
	cvt.f64.f32 	%fd19, %f31;
	add.f64 	%fd20, %fd18, %fd19;
	cvt.rn.f32.f64 	%f32, %fd20;
	st.global.f32 	[%rd9+20], %f32;
	ld.global.f32 	%f33, [%rd5+40];
	ld.global.f32 	%f34, [%rd8];
	mul.f32 	%f35, %f33, %f34;
	cvt.f64.f32 	%fd21, %f35;
	add.f64 	%fd22, %fd21, 0d0000000000000000;
	ld.global.f32 	%f36, [%rd5+44];
	ld.global.f32 	%f37, [%rd8+20];
	mul.f32 	%f38, %f36, %f37;
	cvt.f64.f32 	%fd23, %f38;
	add.f64 	%fd24, %fd22, %fd23;
	ld.global.f32 	%f39, [%rd5+48];
	ld.global.f32 	%f40, [%rd8+40];
	mul.f32 	%f41, %f39, %f40;
	cvt.f64.f32 	%fd25, %f41;
	add.f64 	%fd26, %fd24, %fd25;
	ld.global.f32 	%f42, [%rd5+52];
	ld.global.f32 	%f43, [%rd8+60];
	mul.f32 	%f44, %f42, %f43;
	cvt.f64.f32 	%fd27, %f44;
	add.f64 	%fd28, %fd26, %fd27;
	ld.global.f32 	%f45, [%rd5+56];
	ld.global.f32 	%f46, [%rd8+80];
	mul.f32 	%f47, %f45, %f46;
	cvt.f64.f32 	%fd29, %f47;
	add.f64 	%fd30, %fd28, %fd29;
	cvt.rn.f32.f64 	%f48, %fd30;
	st.global.f32 	[%rd9+40], %f48;
	ld.global.f32 	%f49, [%rd5+60];
	ld.global.f32 	%f50, [%rd8];
	mul.f32 	%f51, %f49, %f50;
	cvt.f64.f32 	%fd31, %f51;
	add.f64 	%fd32, %fd31, 0d0000000000000000;
	ld.global.f32 	%f52, [%rd5+64];
	ld.global.f32 	%f53, [%rd8+20];
	mul.f32 	%f54, %f52, %f53;
	cvt.f64.f32 	%fd33, %f54;
	add.f64 	%fd34, %fd32, %fd33;
	ld.global.f32 	%f55, [%rd5+68];
	ld.global.f32 	%f56, [%rd8+40];
	mul.f32 	%f57, %f55, %f56;
	cvt.f64.f32 	%fd35, %f57;
	add.f64 	%fd36, %fd34, %fd35;
	ld.global.f32 	%f58, [%rd5+72];
	ld.global.f32 	%f59, [%rd8+60];
	mul.f32 	%f60, %f58, %f59;
	cvt.f64.f32 	%fd37, %f60;
	add.f64 	%fd38, %fd36, %fd37;
	ld.global.f32 	%f61, [%rd5+76];
	ld.global.f32 	%f62, [%rd8+80];
	mul.f32 	%f63, %f61, %f62;
	cvt.f64.f32 	%fd39, %f63;
	add.f64 	%fd40, %fd38, %fd39;
	cvt.rn.f32.f64 	%f64, %fd40;
	st.global.f32 	[%rd9+60], %f64;
	ld.global.f32 	%f65, [%rd5+80];
	ld.global.f32 	%f66, [%rd8];
	mul.f32 	%f67, %f65, %f66;
	cvt.f64.f32 	%fd41, %f67;
	add.f64 	%fd42, %fd41, 0d0000000000000000;
	ld.global.f32 	%f68, [%rd5+84];
	ld.global.f32 	%f69, [%rd8+20];
	mul.f32 	%f70, %f68, %f69;
	cvt.f64.f32 	%fd43, %f70;
	add.f64 	%fd44, %fd42, %fd43;
	ld.global.f32 	%f71, [%rd5+88];
	ld.global.f32 	%f72, [%rd8+40];
	mul.f32 	%f73, %f71, %f72;
	cvt.f64.f32 	%fd45, %f73;
	add.f64 	%fd46, %fd44, %fd45;
	ld.global.f32 	%f74, [%rd5+92];
	ld.global.f32 	%f75, [%rd8+60];
	mul.f32 	%f76, %f74, %f75;
	cvt.f64.f32 	%fd47, %f76;
	add.f64 	%fd48, %fd46, %fd47;
	ld.global.f32 	%f77, [%rd5+96];
	ld.global.f32 	%f78, [%rd8+80];
	mul.f32 	%f79, %f77, %f78;
	cvt.f64.f32 	%fd49, %f79;
	add.f64 	%fd50, %fd48, %fd49;
	cvt.rn.f32.f64 	%f80, %fd50;
	st.global.f32 	[%rd9+80], %f80;
$L__BB1_2:
	ret;

}
	// .globl	_Z12matrixMulRowPKfS0_Pf
.visible .entry _Z12matrixMulRowPKfS0_Pf(
	.param .u64 .ptr .align 1 _Z12matrixMulRowPKfS0_Pf_param_0,
	.param .u64 .ptr .align 1 _Z12matrixMulRowPKfS0_Pf_param_1,
	.param .u64 .ptr .align 1 _Z12matrixMulRowPKfS0_Pf_param_2
)
{
	.reg .pred 	%p<2>;
	.reg .b32 	%r<6>;
	.reg .b32 	%f<81>;
	.reg .b64 	%rd<10>;
	.reg .b64 	%fd<51>;

	ld.param.u64 	%rd1, [_Z12matrixMulRowPKfS0_Pf_param_0];
	ld.param.u64 	%rd2, [_Z12matrixMulRowPKfS0_Pf_param_1];
	ld.param.u64 	%rd3, [_Z12matrixMulRowPKfS0_Pf_param_2];
	mov.u32 	%r2, %ntid.x;
	mov.u32 	%r3, %ctaid.x;
	mov.u32 	%r4, %tid.x;
	mad.lo.s32 	%r1, %r2, %r3, %r4;
	setp.gt.s32 	%p1, %r1, 4;
	@%p1 bra 	$L__BB2_2;
	cvta.to.global.u64 	%rd4, %rd3;
	cvta.to.global.u64 	%rd5, %rd1;
	cvta.to.global.u64 	%rd6, %rd2;
	mul.lo.s32 	%r5, %r1, 5;
	mul.wide.s32 	%rd7, %r5, 4;
	add.s64 	%rd8, %rd5, %rd7;
	ld.global.f32 	%f1, [%rd8];
	ld.global.f32 	%f2, [%rd6];
	mul.f32 	%f3, %f1, %f2;
	cvt.f64.f32 	%fd1, %f3;
	add.f64 	%fd2, %fd1, 0d0000000000000000;
	ld.global.f32 	%f4, [%rd8+4];
	ld.global.f32 	%f5, [%rd6+20];
	mul.f32 	%f6, %f4, %f5;
	cvt.f64.f32 	%fd3, %f6;
	add.f64 	%fd4, %fd2, %fd3;
	ld.global.f32 	%f7, [%rd8+8];
	ld.global.f32 	%f8, [%rd6+40];
	mul.f32 	%f9, %f7, %f8;
	cvt.f64.f32 	%fd5, %f9;
	add.f64 	%fd6, %fd4, %fd5;
	ld.global.f32 	%f10, [%rd8+12];
	ld.global.f32 	%f11, [%rd6+60];
	mul.f32 	%f12, %f10, %f11;
	cvt.f64.f32 	%fd7, %f12;
	add.f64 	%fd8, %fd6, %fd7;
	ld.global.f32 	%f13, [%rd8+16];
	ld.global.f32 	%f14, [%rd6+80];
	mul.f32 	%f15, %f13, %f14;
	cvt.f64.f32 	%fd9, %f15;
	add.f64 	%fd10, %fd8, %fd9;
	cvt.rn.f32.f64 	%f16, %fd10;
	add.s64 	%rd9, %rd4, %rd7;
	st.global.f32 	[%rd9], %f16;
	ld.global.f32 	%f17, [%rd8];
	ld.global.f32 	%f18, [%rd6+4];
	mul.f32 	%f19, %f17, %f18;
	cvt.f64.f32 	%fd11, %f19;
	add.f64 	%fd12, %fd11, 0d0000000000000000;
	ld.global.f32 	%f20, [%rd8+4];
	ld.global.f32 	%f21, [%rd6+24];
	mul.f32 	%f22, %f20, %f21;
	cvt.f64.f32 	%fd13, %f22;
	add.f64 	%fd14, %fd12, %fd13;
	ld.global.f32 	%f23, [%rd8+8];
	ld.global.f32 	%f24, [%rd6+44];
	mul.f32 	%f25, %f23, %f24;
	cvt.f64.f32 	%fd15, %f25;
	add.f64 	%fd16, %fd14, %fd15;
	ld.global.f32 	%f26, [%rd8+12];
	ld.global.f32 	%f27, [%rd6+64];
	mul.f32 	%f28, %f26, %f27;
	cvt.f64.f32 	%fd17, %f28;
	add.f64 	%fd18, %fd16, %fd17;
	ld.global.f32 	%f29, [%rd8+16];
	ld.global.f32 	%f30, [%rd6+84];
	mul.f32 	%f31, %f29, %f30;
	cvt.f64.f32 	%fd19, %f31;
	add.f64 	%fd20, %fd18, %fd19;
	cvt.rn.f32.f64 	%f32, %fd20;
	st.global.f32 	[%rd9+4], %f32;
	ld.global.f32 	%f33, [%rd8];
	ld.global.f32 	%f34, [%rd6+8];
	mul.f32 	%f35, %f33, %f34;
	cvt.f64.f32 	%fd21, %f35;
	add.f64 	%fd22, %fd21, 0d0000000000000000;
	ld.global.f32 	%f36, [%rd8+4];
	ld.global.f32 	%f37, [%rd6+28];
	mul.f32 	%f38, %f36, %f37;
	cvt.f64.f32 	%fd23, %f38;
	add.f64 	%fd24, %fd22, %fd23;
	ld.global.f32 	%f39, [%rd8+8];
	ld.global.f32 	%f40, [%rd6+48];
	mul.f32 	%f41, %f39, %f40;
	cvt.f64.f32 	%fd25, %f41;
	add.f64 	%fd26, %fd24, %fd25;
	ld.global.f32 	%f42, [%rd8+12];
	ld.global.f32 	%f43, [%rd6+68];
	mul.f32 	%f44, %f42, %f43;
	cvt.f64.f32 	%fd27, %f44;
	add.f64 	%fd28, %fd26, %fd27;
	ld.global.f32 	%f45, [%rd8+16];
	ld.global.f32 	%f46, [%rd6+88];
	mul.f32 	%f47, %f45, %f46;
	cvt.f64.f32 	%fd29, %f47;
	add.f64 	%fd30, %fd28, %fd29;
	cvt.rn.f32.f64 	%f48, %fd30;
	st.global.f32 	[%rd9+8], %f48;
	ld.global.f32 	%f49, [%rd8];
	ld.global.f32 	%f50, [%rd6+12];
	mul.f32 	%f51, %f49, %f50;
	cvt.f64.f32 	%fd31, %f51;
	add.f64 	%fd32, %fd31, 0d0000000000000000;
	ld.global.f32 	%f52, [%rd8+4];
	ld.global.f32 	%f53, [%rd6+32];
	mul.f32 	%f54, %f52, %f53;
	cvt.f64.f32 	%fd33, %f54;
	add.f64 	%fd34, %fd32, %fd33;
	ld.global.f32 	%f55, [%rd8+8];
	ld.global.f32 	%f56, [%rd6+52];
	mul.f32 	%f57, %f55, %f56;
	cvt.f64.f32 	%fd35, %f57;
	add.f64 	%fd36, %fd34, %fd35;
	ld.global.f32 	%f58, [%rd8+12];
	ld.global.f32 	%f59, [%rd6+72];
	mul.f32 	%f60, %f58, %f59;
	cvt.f64.f32 	%fd37, %f60;
	add.f64 	%fd38, %fd36, %fd37;
	ld.global.f32 	%f61, [%rd8+16];
	ld.global.f32 	%f62, [%rd6+92];
	mul.f32 	%f63, %f61, %f62;
	cvt.f64.f32 	%fd39, %f63;
	add.f64 	%fd40, %fd38, %fd39;
	cvt.rn.f32.f64 	%f64, %fd40;
	st.global.f32 	[%rd9+12], %f64;
	ld.global.f32 	%f65, [%rd8];
	ld.global.f32 	%f66, [%rd6+16];
	mul.f32 	%f67, %f65, %f66;
	cvt.f64.f32 	%fd41, %f67;
	add.f64 	%fd42, %fd41, 0d0000000000000000;
	ld.global.f32 	%f68, [%rd8+4];
	ld.global.f32 	%f69, [%rd6+36];
	mul.f32 	%f70, %f68, %f69;
	cvt.f64.f32 	%fd43, %f70;
	add.f64 	%fd44, %fd42, %fd43;
	ld.global.f32 	%f71, [%rd8+8];
	ld.global.f32 	%f72, [%rd6+56];
	mul.f32 	%f73, %f71, %f72;
	cvt.f64.f32 	%fd45, %f73;
	add.f64 	%fd46, %fd44, %fd45;
	ld.global.f32 	%f74, [%rd8+12];
	ld.global.f32 	%f75, [%rd6+76];
	mul.f32 	%f76, %f74, %f75;
	cvt.f64.f32 	%fd47, %f76;
	add.f64 	%fd48, %fd46, %fd47;
	ld.global.f32 	%f77, [%rd8+16];
	ld.global.f32 	%f78, [%rd6+96];
	mul.f32 	%f79, %f77, %f78;
	cvt.f64.f32 	%fd49, %f79;
	add.f64 	%fd50, %fd48, %fd49;
	cvt.rn.f32.f64 	%f80, %fd50;
	st.global.f32 	[%rd9+16], %f80;
$L__BB2_2:
	ret;

}


// ===== COMPILED SASS (sm_100) =====

	.target	sm_100

	.elftype	@"ET_EXEC"


//--------------------- .note.nv.tkinfo           --------------------------
	.section	.note.nv.tkinfo,"",@"SHT_NOTE"
	.sectionflags	@"SHF_NOTE_NV_TKINFO"
	.tkinfo
        /*0018*/ 	.word	0x00000002
        /*0030*/ 	.string	""
        /*0030*/ 	.string	"ptxas"
        /*0030*/ 	.string	"Cuda compilation tools, release 13.0, V13.0.88"
        /*0030*/ 	.string	"Build cuda_13.0.r13.0/compiler.36424714_0"
        /*0030*/ 	.string	"-arch sm_100 -m 64 "



//--------------------- .note.nv.cuinfo           --------------------------
	.section	.note.nv.cuinfo,"",@"SHT_NOTE"
	.sectionflags	@"SHF_NOTE_NV_CUINFO"
        /*0018*/ 	.short	0x0002
        /*001a*/ 	.short	0x0064
        /*001c*/ 	.short	0x0082
	.zero		2


//--------------------- .nv.info                  --------------------------
	.section	.nv.info,"",@"SHT_CUDA_INFO"
	.align	4


	//----- nvinfo : EIATTR_REGCOUNT
	.align		4
        /*0000*/ 	.byte	0x04, 0x2f
        /*0002*/ 	.short	(.L_1 - .L_0)
	.align		4
.L_0:
        /*0004*/ 	.word	index@(_Z9matrixMulPKfS0_Pf)
        /*0008*/ 	.word	0x00000016


	//----- nvinfo : EIATTR_FRAME_SIZE
	.align		4
.L_1:
        /*000c*/ 	.byte	0x04, 0x11
        /*000e*/ 	.short	(.L_3 - .L_2)
	.align		4
.L_2:
        /*0010*/ 	.word	index@(_Z9matrixMulPKfS0_Pf)
        /*0014*/ 	.word	0x00000000


	//----- nvinfo : EIATTR_REGCOUNT
	.align		4
.L_3:
        /*0018*/ 	.byte	0x04, 0x2f
        /*001a*/ 	.short	(.L_5 - .L_4)
	.align		4
.L_4:
        /*001c*/ 	.word	index@(_Z12matrixMulColPKfS0_Pf)
        /*0020*/ 	.word	0x00000016


	//----- nvinfo : EIATTR_FRAME_SIZE
	.align		4
.L_5:
        /*0024*/ 	.byte	0x04, 0x11
        /*0026*/ 	.short	(.L_7 - .L_6)
	.align		4
.L_6:
        /*0028*/ 	.word	index@(_Z12matrixMulColPKfS0_Pf)
        /*002c*/ 	.word	0x00000000


	//----- nvinfo : EIATTR_REGCOUNT
	.align		4
.L_7:
        /*0030*/ 	.byte	0x04, 0x2f
        /*0032*/ 	.short	(.L_9 - .L_8)
	.align		4
.L_8:
        /*0034*/ 	.word	index@(_Z12matrixMulRowPKfS0_Pf)
        /*0038*/ 	.word	0x00000016


	//----- nvinfo : EIATTR_FRAME_SIZE
	.align		4
.L_9:
        /*003c*/ 	.byte	0x04, 0x11
        /*003e*/ 	.short	(.L_11 - .L_10)
	.align		4
.L_10:
        /*0040*/ 	.word	index@(_Z12matrixMulRowPKfS0_Pf)
        /*0044*/ 	.word	0x00000000


	//----- nvinfo : EIATTR_MIN_STACK_SIZE
	.align		4
.L_11:
        /*0048*/ 	.byte	0x04, 0x12
        /*004a*/ 	.short	(.L_13 - .L_12)
	.align		4
.L_12:
        /*004c*/ 	.word	index@(_Z12matrixMulRowPKfS0_Pf)
        /*0050*/ 	.word	0x00000000


	//----- nvinfo : EIATTR_MIN_STACK_SIZE
	.align		4
.L_13:
        /*0054*/ 	.byte	0x04, 0x12
        /*0056*/ 	.short	(.L_15 - .L_14)
	.align		4
.L_14:
        /*0058*/ 	.word	index@(_Z12matrixMulColPKfS0_Pf)
        /*005c*/ 	.word	0x00000000


	//----- nvinfo : EIATTR_MIN_STACK_SIZE
	.align		4
.L_15:
        /*0060*/ 	.byte	0x04, 0x12
        /*0062*/ 	.short	(.L_17 - .L_16)
	.align		4
.L_16:
        /*0064*/ 	.word	index@(_Z9matrixMulPKfS0_Pf)
        /*0068*/ 	.word	0x00000000
.L_17:


//--------------------- .nv.compat                --------------------------
	.section	.nv.compat,"",@"SHT_CUDA_COMPAT_INFO"
	.align	4
        /*0000*/ 	.byte	0x02, 0x09, 0x00, 0x00, 0x02, 0x02, 0x01, 0x00, 0x02, 0x05, 0x05, 0x00, 0x03, 0x07, 0x01, 0x01
        /*0010*/ 	.byte	0x02, 0x03, 0x00, 0x00, 0x02, 0x06, 0x01, 0x00, 0x04, 0x0b, 0x08, 0x00, 0x01, 0x00, 0x00, 0x00
        /*0020*/ 	.byte	0x00, 0x00, 0x00, 0x00


//--------------------- .nv.info._Z12matrixMulRowPKfS0_Pf --------------------------
	.section	.nv.info._Z12matrixMulRowPKfS0_Pf,"",@"SHT_CUDA_INFO"
	.sectionflags	@""
	.align	4


	//----- nvinfo : EIATTR_CUDA_API_VERSION
	.align		4
        /*0000*/ 	.byte	0x04, 0x37
        /*0002*/ 	.short	(.L_19 - .L_18)
.L_18:
        /*0004*/ 	.word	0x00000082


	//----- nvinfo : EIATTR_KPARAM_INFO
	.align		4
.L_19:
        /*0008*/ 	.byte	0x04, 0x17
        /*000a*/ 	.short	(.L_21 - .L_20)
.L_20:
        /*000c*/ 	.word	0x00000000
        /*0010*/ 	.short	0x0002
        /*0012*/ 	.short	0x0010
        /*0014*/ 	.byte	0x00, 0xf5, 0x21, 0x00


	//----- nvinfo : EIATTR_KPARAM_INFO
	.align		4
.L_21:
        /*0018*/ 	.byte	0x04, 0x17
        /*001a*/ 	.short	(.L_23 - .L_22)
.L_22:
        /*001c*/ 	.word	0x00000000
        /*0020*/ 	.short	0x0001
        /*0022*/ 	.short	0x0008
        /*0024*/ 	.byte	0x00, 0xf5, 0x21, 0x00


	//----- nvinfo : EIATTR_KPARAM_INFO
	.align		4
.L_23:
        /*0028*/ 	.byte	0x04, 0x17
        /*002a*/ 	.short	(.L_25 - .L_24)
.L_24:
        /*002c*/ 	.word	0x00000000
        /*0030*/ 	.short	0x0000
        /*0032*/ 	.short	0x0000
        /*0034*/ 	.byte	0x00, 0xf5, 0x21, 0x00


	//----- nvinfo : EIATTR_SPARSE_MMA_MASK
	.align		4
.L_25:
        /*0038*/ 	.byte	0x03, 0x50
        /*003a*/ 	.short	0x0000


	//----- nvinfo : EIATTR_MAXREG_COUNT
	.align		4
        /*003c*/ 	.byte	0x03, 0x1b
        /*003e*/ 	.short	0x00ff


	//----- nvinfo : EIATTR_MERCURY_ISA_VERSION
	.align		4
        /*0040*/ 	.byte	0x03, 0x5f
        /*0042*/ 	.short	0x0101


	//----- nvinfo : EIATTR_VRC_CTA_INIT_COUNT
	.align		4
        /*0044*/ 	.byte	0x02, 0x4a
	.zero		1
	.zero		1


	//----- nvinfo : EIATTR_EXIT_INSTR_OFFSETS
	.align		4
        /*0048*/ 	.byte	0x04, 0x1c
        /*004a*/ 	.short	(.L_27 - .L_26)


	//   ....[0]....
.L_26:
        /*004c*/ 	.word	0x00000060


	//   ....[1]....
        /*0050*/ 	.word	0x00000950


	//----- nvinfo : EIATTR_CBANK_PARAM_SIZE
	.align		4
.L_27:
        /*0054*/ 	.byte	0x03, 0x19
        /*0056*/ 	.short	0x0018


	//----- nvinfo : EIATTR_PARAM_CBANK
	.align		4
        /*0058*/ 	.byte	0x04, 0x0a
        /*005a*/ 	.short	(.L_29 - .L_28)
	.align		4
.L_28:
        /*005c*/ 	.word	index@(.nv.constant0._Z12matrixMulRowPKfS0_Pf)
        /*0060*/ 	.short	0x0380
        /*0062*/ 	.short	0x0018


	//----- nvinfo : EIATTR_SW_WAR
	.align		4
.L_29:
        /*0064*/ 	.byte	0x04, 0x36
        /*0066*/ 	.short	(.L_31 - .L_30)
.L_30:
        /*0068*/ 	.word	0x00000008
.L_31:


//--------------------- .nv.info._Z12matrixMulColPKfS0_Pf --------------------------
	.section	.nv.info._Z12matrixMulColPKfS0_Pf,"",@"SHT_CUDA_INFO"
	.sectionflags	@""
	.align	4


	//----- nvinfo : EIATTR_CUDA_API_VERSION
	.align		4
        /*0000*/ 	.byte	0x04, 0x37
        /*0002*/ 	.short	(.L_33 - .L_32)
.L_32:
        /*0004*/ 	.word	0x00000082


	//----- nvinfo : EIATTR_KPARAM_INFO
	.align		4
.L_33:
        /*0008*/ 	.byte	0x04, 0x17
        /*000a*/ 	.short	(.L_35 - .L_34)
.L_34:
        /*000c*/ 	.word	0x00000000
        /*0010*/ 	.short	0x0002
        /*0012*/ 	.short	0x0010
        /*0014*/ 	.byte	0x00, 0xf5, 0x21, 0x00


	//----- nvinfo : EIATTR_KPARAM_INFO
	.align		4
.L_35:
        /*0018*/ 	.byte	0x04, 0x17
        /*001a*/ 	.short	(.L_37 - .L_36)
.L_36:
        /*001c*/ 	.word	0x00000000
        /*0020*/ 	.short	0x0001
        /*0022*/ 	.short	0x0008
        /*0024*/ 	.byte	0x00, 0xf5, 0x21, 0x00


	//----- nvinfo : EIATTR_KPARAM_INFO
	.align		4
.L_37:
        /*0028*/ 	.byte	0x04, 0x17
        /*002a*/ 	.short	(.L_39 - .L_38)
.L_38:
        /*002c*/ 	.word	0x00000000
        /*0030*/ 	.short	0x0000
        /*0032*/ 	.short	0x0000
        /*0034*/ 	.byte	0x00, 0xf5, 0x21, 0x00


	//----- nvinfo : EIATTR_SPARSE_MMA_MASK
	.align		4
.L_39:
        /*0038*/ 	.byte	0x03, 0x50
        /*003a*/ 	.short	0x0000


	//----- nvinfo : EIATTR_MAXREG_COUNT
	.align		4
        /*003c*/ 	.byte	0x03, 0x1b
        /*003e*/ 	.short	0x00ff


	//----- nvinfo : EIATTR_MERCURY_ISA_VERSION
	.align		4
        /*0040*/ 	.byte	0x03, 0x5f
        /*0042*/ 	.short	0x0101


	//----- nvinfo : EIATTR_VRC_CTA_INIT_COUNT
	.align		4
        /*0044*/ 	.byte	0x02, 0x4a
	.zero		1
	.zero		1


	//----- nvinfo : EIATTR_EXIT_INSTR_OFFSETS
	.align		4
        /*0048*/ 	.byte	0x04, 0x1c
        /*004a*/ 	.short	(.L_41 - .L_40)


	//   ....[0]....
.L_40:
        /*004c*/ 	.word	0x00000060


	//   ....[1]....
        /*0050*/ 	.word	0x00000940


	//----- nvinfo : EIATTR_CBANK_PARAM_SIZE
	.align		4
.L_41:
        /*0054*/ 	.byte	0x03, 0x19
        /*0056*/ 	.short	0x0018


	//----- nvinfo : EIATTR_PARAM_CBANK
	.align		4
        /*0058*/ 	.byte	0x04, 0x0a
        /*005a*/ 	.short	(.L_43 - .L_42)
	.align		4
.L_42:
        /*005c*/ 	.word	index@(.nv.constant0._Z12matrixMulColPKfS0_Pf)
        /*0060*/ 	.short	0x0380
        /*0062*/ 	.short	0x0018


	//----- nvinfo : EIATTR_SW_WAR
	.align		4
.L_43:
        /*0064*/ 	.byte	0x04, 0x36
        /*0066*/ 	.short	(.L_45 - .L_44)
.L_44:
        /*0068*/ 	.word	0x00000008
.L_45:


//--------------------- .nv.info._Z9matrixMulPKfS0_Pf --------------------------
	.section	.nv.info._Z9matrixMulPKfS0_Pf,"",@"SHT_CUDA_INFO"
	.sectionflags	@""
	.align	4


	//----- nvinfo : EIATTR_CUDA_API_VERSION
	.align		4
        /*0000*/ 	.byte	0x04, 0x37
        /*0002*/ 	.short	(.L_47 - .L_46)
.L_46:
        /*0004*/ 	.word	0x00000082


	//----- nvinfo : EIATTR_KPARAM_INFO
	.align		4
.L_47:
        /*0008*/ 	.byte	0x04, 0x17
        /*000a*/ 	.short	(.L_49 - .L_48)
.L_48:
        /*000c*/ 	.word	0x00000000
        /*0010*/ 	.short	0x0002
        /*0012*/ 	.short	0x0010
        /*0014*/ 	.byte	0x00, 0xf5, 0x21, 0x00


	//----- nvinfo : EIATTR_KPARAM_INFO
	.align		4
.L_49:
        /*0018*/ 	.byte	0x04, 0x17
        /*001a*/ 	.short	(.L_51 - .L_50)
.L_50:
        /*001c*/ 	.word	0x00000000
        /*0020*/ 	.short	0x0001
        /*0022*/ 	.short	0x0008
        /*0024*/ 	.byte	0x00, 0xf5, 0x21, 0x00


	//----- nvinfo : EIATTR_KPARAM_INFO
	.align		4
.L_51:
        /*0028*/ 	.byte	0x04, 0x17
        /*002a*/ 	.short	(.L_53 - .L_52)
.L_52:
        /*002c*/ 	.word	0x00000000
        /*0030*/ 	.short	0x0000
        /*0032*/ 	.short	0x0000
        /*0034*/ 	.byte	0x00, 0xf5, 0x21, 0x00


	//----- nvinfo : EIATTR_SPARSE_MMA_MASK
	.align		4
.L_53:
        /*0038*/ 	.byte	0x03, 0x50
        /*003a*/ 	.short	0x0000


	//----- nvinfo : EIATTR_MAXREG_COUNT
	.align		4
        /*003c*/ 	.byte	0x03, 0x1b
        /*003e*/ 	.short	0x00ff


	//----- nvinfo : EIATTR_MERCURY_ISA_VERSION
	.align		4
        /*0040*/ 	.byte	0x03, 0x5f
        /*0042*/ 	.short	0x0101


	//----- nvinfo : EIATTR_VRC_CTA_INIT_COUNT
	.align		4
        /*0044*/ 	.byte	0x02, 0x4a
	.zero		1
	.zero		1


	//----- nvinfo : EIATTR_EXIT_INSTR_OFFSETS
	.align		4
        /*0048*/ 	.byte	0x04, 0x1c
        /*004a*/ 	.short	(.L_55 - .L_54)


	//   ....[0]....
.L_54:
        /*004c*/ 	.word	0x000000b0


	//   ....[1]....
        /*0050*/ 	.word	0x00000300


	//----- nvinfo : EIATTR_CBANK_PARAM_SIZE
	.align		4
.L_55:
        /*0054*/ 	.byte	0x03, 0x19
        /*0056*/ 	.short	0x0018


	//----- nvinfo : EIATTR_PARAM_CBANK
	.align		4
        /*0058*/ 	.byte	0x04, 0x0a
        /*005a*/ 	.short	(.L_57 - .L_56)
	.align		4
.L_56:
        /*005c*/ 	.word	index@(.nv.constant0._Z9matrixMulPKfS0_Pf)
        /*0060*/ 	.short	0x0380
        /*0062*/ 	.short	0x0018


	//----- nvinfo : EIATTR_SW_WAR
	.align		4
.L_57:
        /*0064*/ 	.byte	0x04, 0x36
        /*0066*/ 	.short	(.L_59 - .L_58)
.L_58:
        /*0068*/ 	.word	0x00000008
.L_59:


//--------------------- .nv.callgraph             --------------------------
	.section	.nv.callgraph,"",@"SHT_CUDA_CALLGRAPH"
	.align	4
	.sectionentsize	8
	.align		4
        /*0000*/ 	.word	0x00000000
	.align		4
        /*0004*/ 	.word	0xffffffff
	.align		4
        /*0008*/ 	.word	0x00000000
	.align		4
        /*000c*/ 	.word	0xfffffffe
	.align		4
        /*0010*/ 	.word	0x00000000
	.align		4
        /*0014*/ 	.word	0xfffffffd
	.align		4
        /*0018*/ 	.word	0x00000000
	.align		4
        /*001c*/ 	.word	0xfffffffc


//--------------------- .text._Z12matrixMulRowPKfS0_Pf --------------------------
	.section	.text._Z12matrixMulRowPKfS0_Pf,"ax",@progbits
	.align	128
        .global         _Z12matrixMulRowPKfS0_Pf
        .type           _Z12matrixMulRowPKfS0_Pf,@function
        .size           _Z12matrixMulRowPKfS0_Pf,(.L_x_3 - _Z12matrixMulRowPKfS0_Pf)
        .other          _Z12matrixMulRowPKfS0_Pf,@"STO_CUDA_ENTRY STV_DEFAULT"
_Z12matrixMulRowPKfS0_Pf:
.text._Z12matrixMulRowPKfS0_Pf:
[----:B------:R-:W-:Y:S01]  /*0000*/  LDC R1, c[0x0][0x37c] ;  /* 0x0000df00ff017b82 */ /* 0x000fe20000000800 */
[----:B------:R-:W0:Y:S01]  /*0010*/  S2R R6, SR_CTAID.X ;  /* 0x0000000000067919 */ /* 0x000e220000002500 */
[----:B------:R-:W0:Y:S01]  /*0020*/  LDCU UR4, c[0x0][0x360] ;  /* 0x00006c00ff0477ac */ /* 0x000e220008000800 */
[----:B------:R-:W0:Y:S02]  /*0030*/  S2R R3, SR_TID.X ;  /* 0x0000000000037919 */ /* 0x000e240000002100 */
[----:B0-----:R-:W-:-:S05]  /*0040*/  IMAD R6, R6, UR4, R3 ;  /* 0x0000000406067c24 */ /* 0x001fca000f8e0203 */
[----:B------:R-:W-:-:S13]  /*0050*/  ISETP.GT.AND P0, PT, R6, 0x4, PT ;  /* 0x000000040600780c */ /* 0x000fda0003f04270 */
[----:B------:R-:W-:Y:S05]  /*0060*/  @P0 EXIT ;  /* 0x000000000000094d */ /* 0x000fea0003800000 */
[----:B------:R-:W0:Y:S01]  /*0070*/  LDC.64 R4, c[0x0][0x380] ;  /* 0x0000e000ff047b82 */ /* 0x000e220000000a00 */
[----:B------:R-:W1:Y:S01]  /*0080*/  LDCU.64 UR4, c[0x0][0x358] ;  /* 0x00006b00ff0477ac */ /* 0x000e620008000a00 */
[----:B------:R-:W-:-:S06]  /*0090*/  LEA R6, R6, R6, 0x2 ;  /* 0x0000000606067211 */ /* 0x000fcc00078e10ff */
[----:B------:R-:W2:Y:S01]  /*00a0*/  LDC.64 R2, c[0x0][0x388] ;  /* 0x0000e200ff027b82 */ /* 0x000ea20000000a00 */
[----:B0-----:R-:W-:-:S05]  /*00b0*/  IMAD.WIDE R4, R6, 0x4, R4 ;  /* 0x0000000406047825 */ /* 0x001fca00078e0204 */
[----:B-1----:R-:W3:Y:S04]  /*00c0*/  LDG.E R8, desc[UR4][R4.64] ;  /* 0x0000000404087981 */ /* 0x002ee8000c1e1900 */
[----:B--2---:R-:W3:Y:S04]  /*00d0*/  LDG.E R9, desc[UR4][R2.64] ;  /* 0x0000000402097981 */ /* 0x004ee8000c1e1900 */
[----:B------:R-:W2:Y:S04]  /*00e0*/  LDG.E R11, desc[UR4][R2.64+0x14] ;  /* 0x00001404020b7981 */ /* 0x000ea8000c1e1900 */
[----:B------:R-:W2:Y:S04]  /*00f0*/  LDG.E R10, desc[UR4][R4.64+0x4] ;  /* 0x00000404040a7981 */ /* 0x000ea8000c1e1900 */
[----:B------:R-:W4:Y:S04]  /*0100*/  LDG.E R13, desc[UR4][R2.64+0x28] ;  /* 0x00002804020d7981 */ /* 0x000f28000c1e1900 */
[----:B------:R-:W4:Y:S04]  /*0110*/  LDG.E R12, desc[UR4][R4.64+0x8] ;  /* 0x00000804040c7981 */ /* 0x000f28000c1e1900 */
[----:B------:R-:W5:Y:S04]  /*0120*/  LDG.E R18, desc[UR4][R2.64+0x3c] ;  /* 0x00003c0402127981 */ /* 0x000f68000c1e1900 */
[----:B------:R-:W5:Y:S04]  /*0130*/  LDG.E R15, desc[UR4][R4.64+0xc] ;  /* 0x00000c04040f7981 */ /* 0x000f68000c1e1900 */
[----:B------:R-:W5:Y:S04]  /*0140*/  LDG.E R0, desc[UR4][R2.64+0x50] ;  /* 0x0000500402007981 */ /* 0x000f68000c1e1900 */
[----:B------:R-:W5:Y:S01]  /*0150*/  LDG.E R7, desc[UR4][R4.64+0x10] ;  /* 0x0000100404077981 */ /* 0x000f62000c1e1900 */
[----:B---3--:R-:W-:-:S04]  /*0160*/  FMUL R14, R8, R9 ;  /* 0x00000009080e7220 */ /* 0x008fc80000400000 */
[----:B------:R-:W0:Y:S01]  /*0170*/  F2F.F64.F32 R8, R14 ;  /* 0x0000000e00087310 */ /* 0x000e220000201800 */
[----:B--2---:R-:W-:-:S07]  /*0180*/  FMUL R16, R10, R11 ;  /* 0x0000000b0a107220 */ /* 0x004fce0000400000 */
[----:B------:R-:W1:Y:S01]  /*0190*/  F2F.F64.F32 R10, R16 ;  /* 0x00000010000a7310 */ /* 0x000e620000201800 */
[----:B----4-:R-:W-:Y:S01]  /*01a0*/  FMUL R17, R12, R13 ;  /* 0x0000000d0c117220 */ /* 0x010fe20000400000 */
[----:B0-----:R-:W-:-:S06]  /*01b0*/  DADD R8, RZ, R8 ;  /* 0x00000000ff087229 */ /* 0x001fcc0000000008 */
[----:B------:R-:W0:Y:S01]  /*01c0*/  F2F.F64.F32 R12, R17 ;  /* 0x00000011000c7310 */ /* 0x000e220000201800 */
[----:B-----5:R-:W-:Y:S02]  /*01d0*/  FMUL R18, R15, R18 ;  /* 0x000000120f127220 */ /* 0x020fe40000400000 */
[----:B------:R-:W2:Y:S01]  /*01e0*/  LDC.64 R14, c[0x0][0x390] ;  /* 0x0000e400ff0e7b82 */ /* 0x000ea20000000a00 */
[----:B-1----:R-:W-:-:S04]  /*01f0*/  DADD R8, R8, R10 ;  /* 0x0000000008087229 */ /* 0x002fc8000000000a */
[----:B------:R-:W1:Y:S01]  /*0200*/  F2F.F64.F32 R10, R18 ;  /* 0x00000012000a7310 */ /* 0x000e620000201800 */
[----:B------:R-:W-:-:S03]  /*0210*/  FMUL R0, R7, R0 ;  /* 0x0000000007007220 */ /* 0x000fc60000400000 */
[----:B0-----:R-:W-:-:S04]  /*0220*/  DADD R8, R8, R12 ;  /* 0x0000000008087229 */ /* 0x001fc8000000000c */
[----:B------:R-:W0:Y:S04]  /*0230*/  F2F.F64.F32 R12, R0 ;  /* 0x00000000000c7310 */ /* 0x000e280000201800 */
[----:B-1----:R-:W-:-:S08]  /*0240*/  DADD R8, R8, R10 ;  /* 0x0000000008087229 */ /* 0x002fd0000000000a */
[----:B0-----:R-:W-:-:S06]  /*0250*/  DADD R8, R8, R12 ;  /* 0x0000000008087229 */ /* 0x001fcc000000000c */
[----:B------:R-:W0:Y:S01]  /*0260*/  F2F.F32.F64 R11, R8 ;  /* 0x00000008000b7310 */ /* 0x000e220000301000 */
[----:B--2---:R-:W-:-:S05]  /*0270*/  IMAD.WIDE R6, R6, 0x4, R14 ;  /* 0x0000000406067825 */ /* 0x004fca00078e020e */
[----:B0-----:R0:W-:Y:S04]  /*0280*/  STG.E desc[UR4][R6.64], R11 ;  /* 0x0000000b06007986 */ /* 0x0011e8000c101904 */
[----:B------:R-:W2:Y:S04]  /*0290*/  LDG.E R10, desc[UR4][R4.64] ;  /* 0x00000004040a7981 */ /* 0x000ea8000c1e1900 */
[----:B------:R-:W2:Y:S04]  /*02a0*/  LDG.E R13, desc[UR4][R2.64+0x4] ;  /* 0x00000404020d7981 */ /* 0x000ea8000c1e1900 */
[----:B------:R-:W3:Y:S04]  /*02b0*/  LDG.E R12, desc[UR4][R4.64+0x4] ;  /* 0x00000404040c7981 */ /* 0x000ee8000c1e1900 */
[----:B------:R-:W3:Y:S04]  /*02c0*/  LDG.E R15, desc[UR4][R2.64+0x18] ;  /* 0x00001804020f7981 */ /* 0x000ee8000c1e1900 */
[----:B------:R-:W4:Y:S04]  /*02d0*/  LDG.E R14, desc[UR4][R4.64+0x8] ;  /* 0x00000804040e7981 */ /* 0x000f28000c1e1900 */
[----:B------:R-:W4:Y:S04]  /*02e0*/  LDG.E R17, desc[UR4][R2.64+0x2c] ;  /* 0x00002c0402117981 */ /* 0x000f28000c1e1900 */
[----:B------:R-:W5:Y:S04]  /*02f0*/  LDG.E R18, desc[UR4][R4.64+0xc] ;  /* 0x00000c0404127981 */ /* 0x000f68000c1e1900 */
[----:B------:R-:W5:Y:S04]  /*0300*/  LDG.E R19, desc[UR4][R2.64+0x40] ;  /* 0x0000400402137981 */ /* 0x000f68000c1e1900 */
[----:B------:R-:W5:Y:S04]  /*0310*/  LDG.E R0, desc[UR4][R4.64+0x10] ;  /* 0x0000100404007981 */ /* 0x000f68000c1e1900 */
[----:B------:R-:W5:Y:S01]  /*0320*/  LDG.E R9, desc[UR4][R2.64+0x54] ;  /* 0x0000540402097981 */ /* 0x000f62000c1e1900 */
[----:B--2---:R-:W-:-:S04]  /*0330*/  FMUL R8, R10, R13 ;  /* 0x0000000d0a087220 */ /* 0x004fc80000400000 */
[----:B0-----:R-:W0:Y:S01]  /*0340*/  F2F.F64.F32 R10, R8 ;  /* 0x00000008000a7310 */ /* 0x001e220000201800 */
[----:B---3--:R-:W-:-:S07]  /*0350*/  FMUL R16, R12, R15 ;  /* 0x0000000f0c107220 */ /* 0x008fce0000400000 */
[----:B------:R-:W1:Y:S01]  /*0360*/  F2F.F64.F32 R12, R16 ;  /* 0x00000010000c7310 */ /* 0x000e620000201800 */
[----:B----4-:R-:W-:Y:S01]  /*0370*/  FMUL R14, R14, R17 ;  /* 0x000000110e0e7220 */ /* 0x010fe20000400000 */
[----:B0-----:R-:W-:-:S06]  /*0380*/  DADD R10, RZ, R10 ;  /* 0x00000000ff0a7229 */ /* 0x001fcc000000000a */
[----:B------:R-:W0:Y:S01]  /*0390*/  F2F.F64.F32 R14, R14 ;  /* 0x0000000e000e7310 */ /* 0x000e220000201800 */
[----:B-----5:R-:W-:Y:S01]  /*03a0*/  FMUL R18, R18, R19 ;  /* 0x0000001312127220 */ /* 0x020fe20000400000 */
[----:B-1----:R-:W-:-:S06]  /*03b0*/  DADD R10, R10, R12 ;  /* 0x000000000a0a7229 */ /* 0x002fcc000000000c */
[----:B------:R-:W1:Y:S01]  /*03c0*/  F2F.F64.F32 R12, R18 ;  /* 0x00000012000c7310 */ /* 0x000e620000201800 */
[----:B------:R-:W-:Y:S01]  /*03d0*/  FMUL R0, R0, R9 ;  /* 0x0000000900007220 */ /* 0x000fe20000400000 */
[----:B0-----:R-:W-:-:S06]  /*03e0*/  DADD R10, R10, R14 ;  /* 0x000000000a0a7229 */ /* 0x001fcc000000000e */
[----:B------:R-:W0:Y:S02]  /*03f0*/  F2F.F64.F32 R8, R0 ;  /* 0x0000000000087310 */ /* 0x000e240000201800 */
[----:B-1----:R-:W-:-:S08]  /*0400*/  DADD R10, R10, R12 ;  /* 0x000000000a0a7229 */ /* 0x002fd0000000000c */
[----:B0-----:R-:W-:-:S06]  /*0410*/  DADD R8, R10, R8 ;  /* 0x000000000a087229 */ /* 0x001fcc0000000008 */
[----:B------:R-:W0:Y:S02]  /*0420*/  F2F.F32.F64 R11, R8 ;  /* 0x00000008000b7310 */ /* 0x000e240000301000 */
        /* <DEDUP_REMOVED lines=52> */
[----:B0-----:R-:W-:-:S10]  /*0770*/  DADD R8, R10, R8 ;  /* 0x000000000a087229 */ /* 0x001fd40000000008 */
        /* <DEDUP_REMOVED lines=10> */
[----:B------:R1:W5:Y:S04]  /*0820*/  LDG.E R0, desc[UR4][R4.64+0x10] ;  /* 0x0000100404007981 */ /* 0x000368000c1e1900 */
[----:B------:R-:W5:Y:S01]  /*0830*/  LDG.E R19, desc[UR4][R2.64+0x60] ;  /* 0x0000600402137981 */ /* 0x000f62000c1e1900 */
[----:B--2---:R-:W-:-:S04]  /*0840*/  FMUL R14, R10, R11 ;  /* 0x0000000b0a0e7220 */ /* 0x004fc80000400000 */
[----:B0-----:R-:W0:Y:S01]  /*0850*/  F2F.F64.F32 R8, R14 ;  /* 0x0000000e00087310 */ /* 0x001e220000201800 */
[----:B---3--:R-:W-:-:S07]  /*0860*/  FMUL R10, R12, R13 ;  /* 0x0000000d0c0a7220 */ /* 0x008fce0000400000 */
[----:B------:R-:W2:Y:S01]  /*0870*/  F2F.F64.F32 R10, R10 ;  /* 0x0000000a000a7310 */ /* 0x000ea20000201800 */
[----:B----4-:R-:W-:Y:S01]  /*0880*/  FMUL R12, R15, R16 ;  /* 0x000000100f0c7220 */ /* 0x010fe20000400000 */
[----:B0-----:R-:W-:-:S06]  /*0890*/  DADD R8, RZ, R8 ;  /* 0x00000000ff087229 */ /* 0x001fcc0000000008 */
[----:B------:R-:W0:Y:S01]  /*08a0*/  F2F.F64.F32 R12, R12 ;  /* 0x0000000c000c7310 */ /* 0x000e220000201800 */
[----:B-----5:R-:W-:Y:S01]  /*08b0*/  FMUL R17, R17, R18 ;  /* 0x0000001211117220 */ /* 0x020fe20000400000 */
[----:B--2---:R-:W-:-:S06]  /*08c0*/  DADD R8, R8, R10 ;  /* 0x0000000008087229 */ /* 0x004fcc000000000a */
[----:B-1----:R-:W1:Y:S01]  /*08d0*/  F2F.F64.F32 R4, R17 ;  /* 0x0000001100047310 */ /* 0x002e620000201800 */
[----:B------:R-:W-:Y:S01]  /*08e0*/  FMUL R0, R0, R19 ;  /* 0x0000001300007220 */ /* 0x000fe20000400000 */
[----:B0-----:R-:W-:-:S06]  /*08f0*/  DADD R8, R8, R12 ;  /* 0x0000000008087229 */ /* 0x001fcc000000000c */
[----:B------:R-:W0:Y:S02]  /*0900*/  F2F.F64.F32 R2, R0 ;  /* 0x0000000000027310 */ /* 0x000e240000201800 */
[----:B-1----:R-:W-:-:S08]  /*0910*/  DADD R4, R8, R4 ;  /* 0x0000000008047229 */ /* 0x002fd00000000004 */
[----:B0-----:R-:W-:-:S10]  /*0920*/  DADD R2, R4, R2 ;  /* 0x0000000004027229 */ /* 0x001fd40000000002 */
[----:B------:R-:W0:Y:S02]  /*0930*/  F2F.F32.F64 R3, R2 ;  /* 0x0000000200037310 */ /* 0x000e240000301000 */
[----:B0-----:R-:W-:Y:S01]  /*0940*/  STG.E desc[UR4][R6.64+0x10], R3 ;  /* 0x0000100306007986 */ /* 0x001fe2000c101904 */
[----:B------:R-:W-:Y:S05]  /*0950*/  EXIT ;  /* 0x000000000000794d */ /* 0x000fea0003800000 */
.L_x_0:
[----:B------:R-:W-:-:S00]  /*0960*/  BRA `(.L_x_0) ;  /* 0xfffffffc00fc7947 */ /* 0x000fc0000383ffff */
[----:B------:R-:W-:-:S00]  /*0970*/  NOP ;  /* 0x0000000000007918 */ /* 0x000fc00000000000 */
        /* <DEDUP_REMOVED lines=8> */
.L_x_3:


//--------------------- .text._Z12matrixMulColPKfS0_Pf --------------------------
	.section	.text._Z12matrixMulColPKfS0_Pf,"ax",@progbits
	.align	128
        .global         _Z12matrixMulColPKfS0_Pf
        .type           _Z12matrixMulColPKfS0_Pf,@function
        .size           _Z12matrixMulColPKfS0_Pf,(.L_x_4 - _Z12matrixMulColPKfS0_Pf)
        .other          _Z12matrixMulColPKfS0_Pf,@"STO_CUDA_ENTRY STV_DEFAULT"
_Z12matrixMulColPKfS0_Pf:
.text._Z12matrixMulColPKfS0_Pf:
        /* <DEDUP_REMOVED lines=8> */
[----:B------:R-:W1:Y:S07]  /*0080*/  LDCU.64 UR4, c[0x0][0x358] ;  /* 0x00006b00ff0477ac */ /* 0x000e6e0008000a00 */
        /* <DEDUP_REMOVED lines=140> */
.L_x_1:
        /* <DEDUP_REMOVED lines=11> */
.L_x_4:


//--------------------- .text._Z9matrixMulPKfS0_Pf --------------------------
	.section	.text._Z9matrixMulPKfS0_Pf,"ax",@progbits
	.align	128
        .global         _Z9matrixMulPKfS0_Pf
        .type           _Z9matrixMulPKfS0_Pf,@function
        .size           _Z9matrixMulPKfS0_Pf,(.L_x_5 - _Z9matrixMulPKfS0_Pf)
        .other          _Z9matrixMulPKfS0_Pf,@"STO_CUDA_ENTRY STV_DEFAULT"
_Z9matrixMulPKfS0_Pf:
.text._Z9matrixMulPKfS0_Pf:
[----:B------:R-:W-:Y:S01]  /*0000*/  LDC R1, c[0x0][0x37c] ;  /* 0x0000df00ff017b82 */ /* 0x000fe20000000800 */
[----:B------:R-:W0:Y:S01]  /*0010*/  S2R R3, SR_CTAID.Y ;  /* 0x0000000000037919 */ /* 0x000e220000002600 */
[----:B------:R-:W1:Y:S01]  /*0020*/  LDCU UR4, c[0x0][0x360] ;  /* 0x00006c00ff0477ac */ /* 0x000e620008000800 */
[----:B------:R-:W0:Y:S01]  /*0030*/  S2R R2, SR_TID.Y ;  /* 0x0000000000027919 */ /* 0x000e220000002200 */
[----:B------:R-:W0:Y:S01]  /*0040*/  LDCU UR5, c[0x0][0x364] ;  /* 0x00006c80ff0577ac */ /* 0x000e220008000800 */
[----:B------:R-:W1:Y:S01]  /*0050*/  S2R R0, SR_CTAID.X ;  /* 0x0000000000007919 */ /* 0x000e620000002500 */
[----:B------:R-:W1:Y:S01]  /*0060*/  S2R R5, SR_TID.X ;  /* 0x0000000000057919 */ /* 0x000e620000002100 */
[----:B0-----:R-:W-:-:S05]  /*0070*/  IMAD R3, R3, UR5, R2 ;  /* 0x0000000503037c24 */ /* 0x001fca000f8e0202 */
[----:B------:R-:W-:Y:S01]  /*0080*/  ISETP.GT.U32.AND P0, PT, R3, 0x4, PT ;  /* 0x000000040300780c */ /* 0x000fe20003f04070 */
[----:B-1----:R-:W-:-:S05]  /*0090*/  IMAD R0, R0, UR4, R5 ;  /* 0x0000000400007c24 */ /* 0x002fca000f8e0205 */
[----:B------:R-:W-:-:S13]  /*00a0*/  ISETP.GT.OR P0, PT, R0, 0x4, P0 ;  /* 0x000000040000780c */ /* 0x000fda0000704670 */
[----:B------:R-:W-:Y:S05]  /*00b0*/  @P0 EXIT ;  /* 0x000000000000094d */ /* 0x000fea0003800000 */
[----:B------:R-:W0:Y:S01]  /*00c0*/  LDC.64 R4, c[0x0][0x380] ;  /* 0x0000e000ff047b82 */ /* 0x000e220000000a00 */
[----:B------:R-:W1:Y:S01]  /*00d0*/  LDCU.64 UR4, c[0x0][0x358] ;  /* 0x00006b00ff0477ac */ /* 0x000e620008000a00 */
[----:B------:R-:W-:-:S06]  /*00e0*/  LEA R3, R3, R3, 0x2 ;  /* 0x0000000303037211 */ /* 0x000fcc00078e10ff */
[----:B------:R-:W2:Y:S01]  /*00f0*/  LDC.64 R6, c[0x0][0x388] ;  /* 0x0000e200ff067b82 */ /* 0x000ea20000000a00 */
[----:B0-----:R-:W-:-:S05]  /*0100*/  IMAD.WIDE.U32 R4, R3, 0x4, R4 ;  /* 0x0000000403047825 */ /* 0x001fca00078e0004 */
[----:B-1----:R-:W3:Y:S01]  /*0110*/  LDG.E R8, desc[UR4][R4.64] ;  /* 0x0000000404087981 */ /* 0x002ee2000c1e1900 */
[----:B--2---:R-:W-:-:S03]  /*0120*/  IMAD.WIDE R6, R0, 0x4, R6 ;  /* 0x0000000400067825 */ /* 0x004fc600078e0206 */
[----:B------:R-:W2:Y:S04]  /*0130*/  LDG.E R10, desc[UR4][R4.64+0x4] ;  /* 0x00000404040a7981 */ /* 0x000ea8000c1e1900 */
[----:B------:R-:W3:Y:S04]  /*0140*/  LDG.E R9, desc[UR4][R6.64] ;  /* 0x0000000406097981 */ /* 0x000ee8000c1e1900 */
[----:B------:R-:W2:Y:S04]  /*0150*/  LDG.E R11, desc[UR4][R6.64+0x14] ;  /* 0x00001404060b7981 */ /* 0x000ea8000c1e1900 */
[----:B------:R-:W4:Y:S04]  /*0160*/  LDG.E R12, desc[UR4][R4.64+0x8] ;  /* 0x00000804040c7981 */ /* 0x000f28000c1e1900 */
[----:B------:R-:W4:Y:S04]  /*0170*/  LDG.E R13, desc[UR4][R6.64+0x28] ;  /* 0x00002804060d7981 */ /* 0x000f28000c1e1900 */
[----:B------:R-:W5:Y:S04]  /*0180*/  LDG.E R16, desc[UR4][R4.64+0xc] ;  /* 0x00000c0404107981 */ /* 0x000f68000c1e1900 */
[----:B------:R-:W5:Y:S04]  /*0190*/  LDG.E R17, desc[UR4][R6.64+0x3c] ;  /* 0x00003c0406117981 */ /* 0x000f68000c1e1900 */
[----:B------:R0:W5:Y:S04]  /*01a0*/  LDG.E R2, desc[UR4][R4.64+0x10] ;  /* 0x0000100404027981 */ /* 0x000168000c1e1900 */
[----:B------:R-:W5:Y:S01]  /*01b0*/  LDG.E R19, desc[UR4][R6.64+0x50] ;  /* 0x0000500406137981 */ /* 0x000f62000c1e1900 */
[----:B------:R-:W-:Y:S01]  /*01c0*/  IADD3 R3, PT, PT, R0, R3, RZ ;  /* 0x0000000300037210 */ /* 0x000fe20007ffe0ff */
[----:B---3--:R-:W-:-:S04]  /*01d0*/  FMUL R14, R8, R9 ;  /* 0x00000009080e7220 */ /* 0x008fc80000400000 */
[----:B------:R-:W1:Y:S01]  /*01e0*/  F2F.F64.F32 R8, R14 ;  /* 0x0000000e00087310 */ /* 0x000e620000201800 */
[----:B--2---:R-:W-:-:S07]  /*01f0*/  FMUL R15, R10, R11 ;  /* 0x0000000b0a0f7220 */ /* 0x004fce0000400000 */
[----:B------:R-:W2:Y:S01]  /*0200*/  F2F.F64.F32 R10, R15 ;  /* 0x0000000f000a7310 */ /* 0x000ea20000201800 */
[----:B----4-:R-:W-:Y:S01]  /*0210*/  FMUL R12, R12, R13 ;  /* 0x0000000d0c0c7220 */ /* 0x010fe20000400000 */
[----:B-1----:R-:W-:-:S06]  /*0220*/  DADD R8, RZ, R8 ;  /* 0x00000000ff087229 */ /* 0x002fcc0000000008 */
[----:B------:R-:W1:Y:S01]  /*0230*/  F2F.F64.F32 R12, R12 ;  /* 0x0000000c000c7310 */ /* 0x000e620000201800 */
[----:B-----5:R-:W-:Y:S01]  /*0240*/  FMUL R16, R16, R17 ;  /* 0x0000001110107220 */ /* 0x020fe20000400000 */
[----:B--2---:R-:W-:-:S06]  /*0250*/  DADD R8, R8, R10 ;  /* 0x0000000008087229 */ /* 0x004fcc000000000a */
[----:B0-----:R-:W0:Y:S01]  /*0260*/  F2F.F64.F32 R4, R16 ;  /* 0x0000001000047310 */ /* 0x001e220000201800 */
[----:B------:R-:W-:Y:S01]  /*0270*/  FMUL R6, R2, R19 ;  /* 0x0000001302067220 */ /* 0x000fe20000400000 */
[----:B------:R-:W2:Y:S01]  /*0280*/  LDC.64 R10, c[0x0][0x390] ;  /* 0x0000e400ff0a7b82 */ /* 0x000ea20000000a00 */
[----:B-1----:R-:W-:-:S05]  /*0290*/  DADD R8, R8, R12 ;  /* 0x0000000008087229 */ /* 0x002fca000000000c */
[----:B------:R-:W1:Y:S03]  /*02a0*/  F2F.F64.F32 R6, R6 ;  /* 0x0000000600067310 */ /* 0x000e660000201800 */
[----:B0-----:R-:W-:-:S08]  /*02b0*/  DADD R4, R8, R4 ;  /* 0x0000000008047229 */ /* 0x001fd00000000004 */
[----:B-1----:R-:W-:-:S10]  /*02c0*/  DADD R4, R4, R6 ;  /* 0x0000000004047229 */ /* 0x002fd40000000006 */
[----:B------:R-:W0:Y:S01]  /*02d0*/  F2F.F32.F64 R5, R4 ;  /* 0x0000000400057310 */ /* 0x000e220000301000 */
[----:B--2---:R-:W-:-:S05]  /*02e0*/  IMAD.WIDE R2, R3, 0x4, R10 ;  /* 0x0000000403027825 */ /* 0x004fca00078e020a */
[----:B0-----:R-:W-:Y:S01]  /*02f0*/  STG.E desc[UR4][R2.64], R5 ;  /* 0x0000000502007986 */ /* 0x001fe2000c101904 */
[----:B------:R-:W-:Y:S05]  /*0300*/  EXIT ;  /* 0x000000000000794d */ /* 0x000fea0003800000 */
.L_x_2:
        /* <DEDUP_REMOVED lines=15> */
.L_x_5:


//--------------------- .nv.shared.reserved.0     --------------------------
	.section	.nv.shared.reserved.0,"aw",@nobits
	.weak		__nv_reservedSMEM_offset_0_alias
	.size		__nv_reservedSMEM_offset_0_alias, 0, 64
	.other		__nv_reservedSMEM_offset_0_alias,@"STO_CUDA_RESERVED_SHARED STV_DEFAULT"
__nv_reservedSMEM_offset_0_alias:
	.zero		0
	.zero		64


//--------------------- .nv.constant0._Z12matrixMulRowPKfS0_Pf --------------------------
	.section	.nv.constant0._Z12matrixMulRowPKfS0_Pf,"a",@progbits
	.sectionflags	@""
	.align	4
.nv.constant0._Z12matrixMulRowPKfS0_Pf:
	.zero		920


//--------------------- .nv.constant0._Z12matrixMulColPKfS0_Pf --------------------------
	.section	.nv.constant0._Z12matrixMulColPKfS0_Pf,"a",@progbits
	.sectionflags	@""
	.align	4
.nv.constant0._Z12matrixMulColPKfS0_Pf:
	.zero		920


//--------------------- .nv.constant0._Z9matrixMulPKfS0_Pf --------------------------
	.section	.nv.constant0._Z9matrixMulPKfS0_Pf,"a",@progbits
	.sectionflags	@""
	.align	4
.nv.constant0._Z9matrixMulPKfS0_Pf:
	.zero		920


//--------------------- SYMBOLS --------------------------

	.type		.nv.reservedSmem.offset0,@object
	.size		.nv.reservedSmem.offset0,0x4
